//
// Generated by NVIDIA NVVM Compiler
//
// Compiler Build ID: CL-36424714
// Cuda compilation tools, release 13.0, V13.0.88
// Based on NVVM 20.0.0
//

.version 9.0
.target sm_100
.address_size 64


.entry _Z18opt_step_adamw_f32PfPKfS_S_S1_l(
	.param .u64 .ptr .align 1 _Z18opt_step_adamw_f32PfPKfS_S_S1_l_param_0,
	.param .u64 .ptr .align 1 _Z18opt_step_adamw_f32PfPKfS_S_S1_l_param_1,
	.param .u64 .ptr .align 1 _Z18opt_step_adamw_f32PfPKfS_S_S1_l_param_2,
	.param .u64 .ptr .align 1 _Z18opt_step_adamw_f32PfPKfS_S_S1_l_param_3,
	.param .u64 .ptr .align 1 _Z18opt_step_adamw_f32PfPKfS_S_S1_l_param_4,
	.param .u64 _Z18opt_step_adamw_f32PfPKfS_S_S1_l_param_5
)
{
	.reg .pred 	%p<2>;
	.reg .b32 	%r<4>;
	.reg .b32 	%f<30>;
	.reg .b64 	%rd<20>;

	ld.param.u64 	%rd2, [_Z18opt_step_adamw_f32PfPKfS_S_S1_l_param_0];
	ld.param.u64 	%rd3, [_Z18opt_step_adamw_f32PfPKfS_S_S1_l_param_1];
	ld.param.u64 	%rd4, [_Z18opt_step_adamw_f32PfPKfS_S_S1_l_param_2];
	ld.param.u64 	%rd5, [_Z18opt_step_adamw_f32PfPKfS_S_S1_l_param_3];
	ld.param.u64 	%rd6, [_Z18opt_step_adamw_f32PfPKfS_S_S1_l_param_4];
	ld.param.u64 	%rd7, [_Z18opt_step_adamw_f32PfPKfS_S_S1_l_param_5];
	mov.u32 	%r1, %ctaid.x;
	mov.u32 	%r2, %ntid.x;
	mul.wide.u32 	%rd8, %r1, %r2;
	mov.u32 	%r3, %tid.x;
	cvt.u64.u32 	%rd9, %r3;
	add.s64 	%rd1, %rd8, %rd9;
	setp.ge.s64 	%p1, %rd1, %rd7;
	@%p1 bra 	$L__BB0_2;
	cvta.to.global.u64 	%rd10, %rd6;
	cvta.to.global.u64 	%rd11, %rd3;
	cvta.to.global.u64 	%rd12, %rd4;
	cvta.to.global.u64 	%rd13, %rd5;
	cvta.to.global.u64 	%rd14, %rd2;
	ld.global.nc.f32 	%f1, [%rd10];
	ld.global.nc.f32 	%f2, [%rd10+4];
	ld.global.nc.f32 	%f3, [%rd10+8];
	ld.global.nc.f32 	%f4, [%rd10+12];
	ld.global.nc.f32 	%f5, [%rd10+16];
	ld.global.nc.f32 	%f6, [%rd10+20];
	ld.global.nc.f32 	%f7, [%rd10+24];
	shl.b64 	%rd15, %rd1, 2;
	add.s64 	%rd16, %rd11, %rd15;
	ld.global.nc.f32 	%f8, [%rd16];
	add.s64 	%rd17, %rd12, %rd15;
	ld.global.f32 	%f9, [%rd17];
	mul.f32 	%f10, %f2, %f9;
	mov.f32 	%f11, 0f3F800000;
	sub.f32 	%f12, %f11, %f2;
	fma.rn.f32 	%f13, %f12, %f8, %f10;
	add.s64 	%rd18, %rd13, %rd15;
	ld.global.f32 	%f14, [%rd18];
	mul.f32 	%f15, %f3, %f14;
	mul.f32 	%f16, %f8, %f8;
	sub.f32 	%f17, %f11, %f3;
	fma.rn.f32 	%f18, %f17, %f16, %f15;
	st.global.f32 	[%rd17], %f13;
	st.global.f32 	[%rd18], %f18;
	mul.f32 	%f19, %f6, %f13;
	mul.f32 	%f20, %f7, %f18;
	sqrt.rn.f32 	%f21, %f20;
	add.f32 	%f22, %f4, %f21;
	add.s64 	%rd19, %rd14, %rd15;
	ld.global.f32 	%f23, [%rd19];
	mul.f32 	%f24, %f1, %f5;
	sub.f32 	%f25, %f11, %f24;
	mul.f32 	%f26, %f25, %f23;
	mul.f32 	%f27, %f1, %f19;
	div.rn.f32 	%f28, %f27, %f22;
	sub.f32 	%f29, %f26, %f28;
	st.global.f32 	[%rd19], %f29;
$L__BB0_2:
	ret;

}


// ===== COMPILED SASS (sm_100) =====

	.target	sm_100

	.elftype	@"ET_EXEC"


//--------------------- .note.nv.tkinfo           --------------------------
	.section	.note.nv.tkinfo,"",@"SHT_NOTE"
	.sectionflags	@"SHF_NOTE_NV_TKINFO"
	.tkinfo
        /*0018*/ 	.word	0x00000002
        /*0030*/ 	.string	""
        /*0030*/ 	.string	"ptxas"
        /*0030*/ 	.string	"Cuda compilation tools, release 13.0, V13.0.88"
        /*0030*/ 	.string	"Build cuda_13.0.r13.0/compiler.36424714_0"
        /*0030*/ 	.string	"-arch sm_100 -m 64 "



//--------------------- .note.nv.cuinfo           --------------------------
	.section	.note.nv.cuinfo,"",@"SHT_NOTE"
	.sectionflags	@"SHF_NOTE_NV_CUINFO"
        /*0018*/ 	.short	0x0002
        /*001a*/ 	.short	0x0064
        /*001c*/ 	.short	0x0082
	.zero		2


//--------------------- .nv.info                  --------------------------
	.section	.nv.info,"",@"SHT_CUDA_INFO"
	.align	4


	//----- nvinfo : EIATTR_REGCOUNT
	.align		4
        /*0000*/ 	.byte	0x04, 0x2f
        /*0002*/ 	.short	(.L_1 - .L_0)
	.align		4
.L_0:
        /*0004*/ 	.word	index@(_Z18opt_step_adamw_f32PfPKfS_S_S1_l)
        /*0008*/ 	.word	0x00000018


	//----- nvinfo : EIATTR_FRAME_SIZE
	.align		4
.L_1:
        /*000c*/ 	.byte	0x04, 0x11
        /*000e*/ 	.short	(.L_3 - .L_2)
	.align		4
.L_2:
        /*0010*/ 	.word	index@($__internal_1_$__cuda_sm3x_div_rn_noftz_f32_slowpath)
        /*0014*/ 	.word	0x00000000


	//----- nvinfo : EIATTR_FRAME_SIZE
	.align		4
.L_3:
        /*0018*/ 	.byte	0x04, 0x11
        /*001a*/ 	.short	(.L_5 - .L_4)
	.align		4
.L_4:
        /*001c*/ 	.word	index@($__internal_0_$__cuda_sm20_sqrt_rn_f32_slowpath)
        /*0020*/ 	.word	0x00000000


	//----- nvinfo : EIATTR_FRAME_SIZE
	.align		4
.L_5:
        /*0024*/ 	.byte	0x04, 0x11
        /*0026*/ 	.short	(.L_7 - .L_6)
	.align		4
.L_6:
        /*0028*/ 	.word	index@(_Z18opt_step_adamw_f32PfPKfS_S_S1_l)
        /*002c*/ 	.word	0x00000000


	//----- nvinfo : EIATTR_MIN_STACK_SIZE
	.align		4
.L_7:
        /*0030*/ 	.byte	0x04, 0x12
        /*0032*/ 	.short	(.L_9 - .L_8)
	.align		4
.L_8:
        /*0034*/ 	.word	index@(_Z18opt_step_adamw_f32PfPKfS_S_S1_l)
        /*0038*/ 	.word	0x00000000
.L_9:


//--------------------- .nv.compat                --------------------------
	.section	.nv.compat,"",@"SHT_CUDA_COMPAT_INFO"
	.align	4
        /*0000*/ 	.byte	0x02, 0x09, 0x00, 0x00, 0x02, 0x02, 0x01, 0x00, 0x02, 0x05, 0x05, 0x00, 0x03, 0x07, 0x01, 0x01
        /*0010*/ 	.byte	0x02, 0x03, 0x00, 0x00, 0x02, 0x06, 0x01, 0x00, 0x04, 0x0b, 0x08, 0x00, 0x01, 0x00, 0x00, 0x00
        /*0020*/ 	.byte	0x00, 0x00, 0x00, 0x00


//--------------------- .nv.info._Z18opt_step_adamw_f32PfPKfS_S_S1_l --------------------------
	.section	.nv.info._Z18opt_step_adamw_f32PfPKfS_S_S1_l,"",@"SHT_CUDA_INFO"
	.sectionflags	@""
	.align	4


	//----- nvinfo : EIATTR_CUDA_API_VERSION
	.align		4
        /*0000*/ 	.byte	0x04, 0x37
        /*0002*/ 	.short	(.L_11 - .L_10)
.L_10:
        /*0004*/ 	.word	0x00000082


	//----- nvinfo : EIATTR_KPARAM_INFO
	.align		4
.L_11:
        /*0008*/ 	.byte	0x04, 0x17
        /*000a*/ 	.short	(.L_13 - .L_12)
.L_12:
        /*000c*/ 	.word	0x00000000
        /*0010*/ 	.short	0x0005
        /*0012*/ 	.short	0x0028
        /*0014*/ 	.byte	0x00, 0xf0, 0x21, 0x00


	//----- nvinfo : EIATTR_KPARAM_INFO
	.align		4
.L_13:
        /*0018*/ 	.byte	0x04, 0x17
        /*001a*/ 	.short	(.L_15 - .L_14)
.L_14:
        /*001c*/ 	.word	0x00000000
        /*0020*/ 	.short	0x0004
        /*0022*/ 	.short	0x0020
        /*0024*/ 	.byte	0x00, 0xf5, 0x21, 0x00


	//----- nvinfo : EIATTR_KPARAM_INFO
	.align		4
.L_15:
        /*0028*/ 	.byte	0x04, 0x17
        /*002a*/ 	.short	(.L_17 - .L_16)
.L_16:
        /*002c*/ 	.word	0x00000000
        /*0030*/ 	.short	0x0003
        /*0032*/ 	.short	0x0018
        /*0034*/ 	.byte	0x00, 0xf5, 0x21, 0x00


	//----- nvinfo : EIATTR_KPARAM_INFO
	.align		4
.L_17:
        /*0038*/ 	.byte	0x04, 0x17
        /*003a*/ 	.short	(.L_19 - .L_18)
.L_18:
        /*003c*/ 	.word	0x00000000
        /*0040*/ 	.short	0x0002
        /*0042*/ 	.short	0x0010
        /*0044*/ 	.byte	0x00, 0xf5, 0x21, 0x00


	//----- nvinfo : EIATTR_KPARAM_INFO
	.align		4
.L_19:
        /*0048*/ 	.byte	0x04, 0x17
        /*004a*/ 	.short	(.L_21 - .L_20)
.L_20:
        /*004c*/ 	.word	0x00000000
        /*0050*/ 	.short	0x0001
        /*0052*/ 	.short	0x0008
        /*0054*/ 	.byte	0x00, 0xf5, 0x21, 0x00


	//----- nvinfo : EIATTR_KPARAM_INFO
	.align		4
.L_21:
        /*0058*/ 	.byte	0x04, 0x17
        /*005a*/ 	.short	(.L_23 - .L_22)
.L_22:
        /*005c*/ 	.word	0x00000000
        /*0060*/ 	.short	0x0000
        /*0062*/ 	.short	0x0000
        /*0064*/ 	.byte	0x00, 0xf5, 0x21, 0x00


	//----- nvinfo : EIATTR_SPARSE_MMA_MASK
	.align		4
.L_23:
        /*0068*/ 	.byte	0x03, 0x50
        /*006a*/ 	.short	0x0000


	//----- nvinfo : EIATTR_MAXREG_COUNT
	.align		4
        /*006c*/ 	.byte	0x03, 0x1b
        /*006e*/ 	.short	0x00ff


	//----- nvinfo : EIATTR_MERCURY_ISA_VERSION
	.align		4
        /*0070*/ 	.byte	0x03, 0x5f
        /*0072*/ 	.short	0x0101


	//----- nvinfo : EIATTR_VRC_CTA_INIT_COUNT
	.align		4
        /*0074*/ 	.byte	0x02, 0x4a
	.zero		1
	.zero		1


	//----- nvinfo : EIATTR_EXIT_INSTR_OFFSETS
	.align		4
        /*0078*/ 	.byte	0x04, 0x1c
        /*007a*/ 	.short	(.L_25 - .L_24)


	//   ....[0]....
.L_24:
        /*007c*/ 	.word	0x00000090


	//   ....[1]....
        /*0080*/ 	.word	0x000004f0


	//----- nvinfo : EIATTR_CRS_STACK_SIZE
	.align		4
.L_25:
        /*0084*/ 	.byte	0x04, 0x1e
        /*0086*/ 	.short	(.L_27 - .L_26)
.L_26:
        /*0088*/ 	.word	0x00000000


	//----- nvinfo : EIATTR_CBANK_PARAM_SIZE
	.align		4
.L_27:
        /*008c*/ 	.byte	0x03, 0x19
        /*008e*/ 	.short	0x0030


	//----- nvinfo : EIATTR_PARAM_CBANK
	.align		4
        /*0090*/ 	.byte	0x04, 0x0a
        /*0092*/ 	.short	(.L_29 - .L_28)
	.align		4
.L_28:
        /*0094*/ 	.word	index@(.nv.constant0._Z18opt_step_adamw_f32PfPKfS_S_S1_l)
        /*0098*/ 	.short	0x0380
        /*009a*/ 	.short	0x0030


	//----- nvinfo : EIATTR_SW_WAR
	.align		4
.L_29:
        /*009c*/ 	.byte	0x04, 0x36
        /*009e*/ 	.short	(.L_31 - .L_30)
.L_30:
        /*00a0*/ 	.word	0x00000008
.L_31:


//--------------------- .nv.callgraph             --------------------------
	.section	.nv.callgraph,"",@"SHT_CUDA_CALLGRAPH"
	.align	4
	.sectionentsize	8
	.align		4
        /*0000*/ 	.word	0x00000000
	.align		4
        /*0004*/ 	.word	0xffffffff
	.align		4
        /*0008*/ 	.word	0x00000000
	.align		4
        /*000c*/ 	.word	0xfffffffe
	.align		4
        /*0010*/ 	.word	0x00000000
	.align		4
        /*0014*/ 	.word	0xfffffffd
	.align		4
        /*0018*/ 	.word	0x00000000
	.align		4
        /*001c*/ 	.word	0xfffffffc


//--------------------- .text._Z18opt_step_adamw_f32PfPKfS_S_S1_l --------------------------
	.section	.text._Z18opt_step_adamw_f32PfPKfS_S_S1_l,"ax",@progbits
	.align	128
.text._Z18opt_step_adamw_f32PfPKfS_S_S1_l:
        .type           _Z18opt_step_adamw_f32PfPKfS_S_S1_l,@function
        .size           _Z18opt_step_adamw_f32PfPKfS_S_S1_l,(.L_x_18 - _Z18opt_step_adamw_f32PfPKfS_S_S1_l)
        .other          _Z18opt_step_adamw_f32PfPKfS_S_S1_l,@"STO_CUDA_ENTRY STV_DEFAULT"
_Z18opt_step_adamw_f32PfPKfS_S_S1_l:
[----:B------:R-:W-:Y:S01]  /*0000*/  LDC R1, c[0x0][0x37c] ;  /* 0x0000df00ff017b82 */ /* 0x000fe20000000800 */
[----:B------:R-:W0:Y:S07]  /*0010*/  S2R R2, SR_TID.X ;  /* 0x0000000000027919 */ /* 0x000e2e0000002100 */
[----:B------:R-:W0:Y:S01]  /*0020*/  S2UR UR4, SR_CTAID.X ;  /* 0x00000000000479c3 */ /* 0x000e220000002500 */
[----:B------:R-:W1:Y:S01]  /*0030*/  LDCU.64 UR6, c[0x0][0x3a8] ;  /* 0x00007500ff0677ac */ /* 0x000e620008000a00 */
[----:B------:R-:W-:-:S06]  /*0040*/  IMAD.MOV.U32 R3, RZ, RZ, RZ ;  /* 0x000000ffff037224 */ /* 0x000fcc00078e00ff */
[----:B------:R-:W0:Y:S02]  /*0050*/  LDC R5, c[0x0][0x360] ;  /* 0x0000d800ff057b82 */ /* 0x000e240000000800 */
[----:B0-----:R-:W-:-:S03]  /*0060*/  IMAD.WIDE.U32 R2, R5, UR4, R2 ;  /* 0x0000000405027c25 */ /* 0x001fc6000f8e0002 */
[----:B-1----:R-:W-:-:S04]  /*0070*/  ISETP.GE.U32.AND P0, PT, R2, UR6, PT ;  /* 0x0000000602007c0c */ /* 0x002fc8000bf06070 */
[----:B------:R-:W-:-:S13]  /*0080*/  ISETP.GE.AND.EX P0, PT, R3, UR7, PT, P0 ;  /* 0x0000000703007c0c */ /* 0x000fda000bf06300 */
[----:B------:R-:W-:Y:S05]  /*0090*/  @P0 EXIT ;  /* 0x000000000000094d */ /* 0x000fea0003800000 */
[----:B------:R-:W0:Y:S01]  /*00a0*/  LDCU.128 UR8, c[0x0][0x390] ;  /* 0x00007200ff0877ac */ /* 0x000e220008000c00 */
[----:B------:R-:W1:Y:S01]  /*00b0*/  LDC.64 R4, c[0x0][0x3a0] ;  /* 0x0000e800ff047b82 */ /* 0x000e620000000a00 */
[C---:B------:R-:W-:Y:S01]  /*00c0*/  IMAD.SHL.U32 R8, R2.reuse, 0x4, RZ ;  /* 0x0000000402087824 */ /* 0x040fe200078e00ff */
[----:B------:R-:W-:Y:S01]  /*00d0*/  SHF.L.U64.HI R9, R2, 0x2, R3 ;  /* 0x0000000202097819 */ /* 0x000fe20000010203 */
[----:B------:R-:W2:Y:S01]  /*00e0*/  LDCU.64 UR6, c[0x0][0x388] ;  /* 0x00007100ff0677ac */ /* 0x000ea20008000a00 */
[----:B------:R-:W1:Y:S02]  /*00f0*/  LDCU.64 UR4, c[0x0][0x358] ;  /* 0x00006b00ff0477ac */ /* 0x000e640008000a00 */
[C---:B0-----:R-:W-:Y:S02]  /*0100*/  IADD3 R2, P2, PT, R8.reuse, UR10, RZ ;  /* 0x0000000a08027c10 */ /* 0x041fe4000ff5e0ff */
[C---:B------:R-:W-:Y:S02]  /*0110*/  IADD3 R6, P1, PT, R8.reuse, UR8, RZ ;  /* 0x0000000808067c10 */ /* 0x040fe4000ff3e0ff */
[----:B--2---:R-:W-:-:S02]  /*0120*/  IADD3 R14, P0, PT, R8, UR6, RZ ;  /* 0x00000006080e7c10 */ /* 0x004fc4000ff1e0ff */
[C---:B------:R-:W-:Y:S02]  /*0130*/  IADD3.X R3, PT, PT, R9.reuse, UR11, RZ, P2, !PT ;  /* 0x0000000b09037c10 */ /* 0x040fe400097fe4ff */
[C---:B------:R-:W-:Y:S01]  /*0140*/  IADD3.X R15, PT, PT, R9.reuse, UR7, RZ, P0, !PT ;  /* 0x00000007090f7c10 */ /* 0x040fe200087fe4ff */
[----:B-1----:R-:W2:Y:S01]  /*0150*/  LDG.E.CONSTANT R12, desc[UR4][R4.64+0x8] ;  /* 0x00000804040c7981 */ /* 0x002ea2000c1e9900 */
[----:B------:R-:W-:-:S03]  /*0160*/  IADD3.X R7, PT, PT, R9, UR9, RZ, P1, !PT ;  /* 0x0000000909077c10 */ /* 0x000fc60008ffe4ff */
[----:B------:R-:W3:Y:S04]  /*0170*/  LDG.E R21, desc[UR4][R2.64] ;  /* 0x0000000402157981 */ /* 0x000ee8000c1e1900 */
[----:B------:R-:W4:Y:S04]  /*0180*/  LDG.E.CONSTANT R14, desc[UR4][R14.64] ;  /* 0x000000040e0e7981 */ /* 0x000f28000c1e9900 */
[----:B------:R-:W4:Y:S04]  /*0190*/  LDG.E.CONSTANT R0, desc[UR4][R4.64+0x4] ;  /* 0x0000040404007981 */ /* 0x000f28000c1e9900 */
[----:B------:R-:W4:Y:S04]  /*01a0*/  LDG.E R19, desc[UR4][R6.64] ;  /* 0x0000000406137981 */ /* 0x000f28000c1e1900 */
[----:B------:R-:W4:Y:S04]  /*01b0*/  LDG.E.CONSTANT R17, desc[UR4][R4.64+0x18] ;  /* 0x0000180404117981 */ /* 0x000f28000c1e9900 */
[----:B------:R-:W4:Y:S04]  /*01c0*/  LDG.E.CONSTANT R16, desc[UR4][R4.64+0x14] ;  /* 0x0000140404107981 */ /* 0x000f28000c1e9900 */
[----:B------:R-:W5:Y:S04]  /*01d0*/  LDG.E.CONSTANT R10, desc[UR4][R4.64] ;  /* 0x00000004040a7981 */ /* 0x000f68000c1e9900 */
[----:B------:R-:W5:Y:S04]  /*01e0*/  LDG.E.CONSTANT R11, desc[UR4][R4.64+0xc] ;  /* 0x00000c04040b7981 */ /* 0x000f68000c1e9900 */
[----:B------:R0:W5:Y:S01]  /*01f0*/  LDG.E.CONSTANT R13, desc[UR4][R4.64+0x10] ;  /* 0x00001004040d7981 */ /* 0x000162000c1e9900 */
[----:B------:R-:W-:Y:S01]  /*0200*/  BSSY.RECONVERGENT B0, `(.L_x_0) ;  /* 0x0000017000007945 */ /* 0x000fe20003800200 */
[C---:B--2---:R-:W-:Y:S01]  /*0210*/  FADD R18, -R12.reuse, 1 ;  /* 0x3f8000000c127421 */ /* 0x044fe20000000100 */
[----:B---3--:R-:W-:Y:S01]  /*0220*/  FMUL R21, R12, R21 ;  /* 0x000000150c157220 */ /* 0x008fe20000400000 */
[----:B----4-:R-:W-:-:S04]  /*0230*/  FMUL R12, R14, R14 ;  /* 0x0000000e0e0c7220 */ /* 0x010fc80000400000 */
[----:B------:R-:W-:Y:S01]  /*0240*/  FFMA R12, R12, R18, R21 ;  /* 0x000000120c0c7223 */ /* 0x000fe20000000015 */
[C---:B------:R-:W-:Y:S01]  /*0250*/  FMUL R19, R0.reuse, R19 ;  /* 0x0000001300137220 */ /* 0x040fe20000400000 */
[----:B------:R-:W-:-:S04]  /*0260*/  FADD R0, -R0, 1 ;  /* 0x3f80000000007421 */ /* 0x000fc80000000100 */
[----:B------:R-:W-:Y:S01]  /*0270*/  FFMA R19, R14, R0, R19 ;  /* 0x000000000e137223 */ /* 0x000fe20000000013 */
[----:B------:R-:W-:-:S04]  /*0280*/  FMUL R0, R17, R12 ;  /* 0x0000000c11007220 */ /* 0x000fc80000400000 */
[----:B------:R1:W-:Y:S01]  /*0290*/  STG.E desc[UR4][R6.64], R19 ;  /* 0x0000001306007986 */ /* 0x0003e2000c101904 */
[----:B0-----:R-:W-:-:S03]  /*02a0*/  VIADD R4, R0, 0xf3000000 ;  /* 0xf300000000047836 */ /* 0x001fc60000000000 */
[----:B------:R1:W-:Y:S02]  /*02b0*/  STG.E desc[UR4][R2.64], R12 ;  /* 0x0000000c02007986 */ /* 0x0003e4000c101904 */
[----:B------:R-:W-:Y:S01]  /*02c0*/  ISETP.GT.U32.AND P0, PT, R4, 0x727fffff, PT ;  /* 0x727fffff0400780c */ /* 0x000fe20003f04070 */
[----:B------:R1:W0:Y:S01]  /*02d0*/  MUFU.RSQ R5, R0 ;  /* 0x0000000000057308 */ /* 0x0002220000001400 */
[----:B------:R-:W-:-:S11]  /*02e0*/  FMUL R15, R16, R19 ;  /* 0x00000013100f7220 */ /* 0x000fd60000400000 */
[----:B-1----:R-:W-:Y:S05]  /*02f0*/  @!P0 BRA `(.L_x_1) ;  /* 0x00000000000c8947 */ /* 0x002fea0003800000 */
[----:B------:R-:W-:-:S07]  /*0300*/  MOV R7, 0x320 ;  /* 0x0000032000077802 */ /* 0x000fce0000000f00 */
[----:B0----5:R-:W-:Y:S05]  /*0310*/  CALL.REL.NOINC `($__internal_0_$__cuda_sm20_sqrt_rn_f32_slowpath) ;  /* 0x0000000000787944 */ /* 0x021fea0003c00000 */
[----:B------:R-:W-:Y:S05]  /*0320*/  BRA `(.L_x_2) ;  /* 0x0000000000107947 */ /* 0x000fea0003800000 */
.L_x_1:
[----:B0-----:R-:W-:Y:S01]  /*0330*/  FMUL.FTZ R3, R0, R5 ;  /* 0x0000000500037220 */ /* 0x001fe20000410000 */
[----:B------:R-:W-:-:S03]  /*0340*/  FMUL.FTZ R5, R5, 0.5 ;  /* 0x3f00000005057820 */ /* 0x000fc60000410000 */
[----:B------:R-:W-:-:S04]  /*0350*/  FFMA R0, -R3, R3, R0 ;  /* 0x0000000303007223 */ /* 0x000fc80000000100 */
[----:B------:R-:W-:-:S07]  /*0360*/  FFMA R0, R0, R5, R3 ;  /* 0x0000000500007223 */ /* 0x000fce0000000003 */
.L_x_2:
[----:B------:R-:W-:Y:S05]  /*0370*/  BSYNC.RECONVERGENT B0 ;  /* 0x0000000000007941 */ /* 0x000fea0003800200 */
.L_x_0:
[----:B------:R-:W0:Y:S02]  /*0380*/  LDCU.64 UR6, c[0x0][0x380] ;  /* 0x00007000ff0677ac */ /* 0x000e240008000a00 */
[----:B0-----:R-:W-:-:S04]  /*0390*/  IADD3 R4, P0, PT, R8, UR6, RZ ;  /* 0x0000000608047c10 */ /* 0x001fc8000ff1e0ff */
[----:B------:R-:W-:-:S05]  /*03a0*/  IADD3.X R5, PT, PT, R9, UR7, RZ, P0, !PT ;  /* 0x0000000709057c10 */ /* 0x000fca00087fe4ff */
[----:B------:R-:W2:Y:S01]  /*03b0*/  LDG.E R2, desc[UR4][R4.64] ;  /* 0x0000000404027981 */ /* 0x000ea2000c1e1900 */
[----:B-----5:R-:W-:Y:S01]  /*03c0*/  FADD R11, R11, R0 ;  /* 0x000000000b0b7221 */ /* 0x020fe20000000000 */
[C---:B------:R-:W-:Y:S01]  /*03d0*/  FMUL R0, R10.reuse, R15 ;  /* 0x0000000f0a007220 */ /* 0x040fe20000400000 */
[----:B------:R-:W-:Y:S01]  /*03e0*/  FFMA R13, -R10, R13, 1 ;  /* 0x3f8000000a0d7423 */ /* 0x000fe2000000010d */
[----:B------:R-:W-:Y:S01]  /*03f0*/  BSSY.RECONVERGENT B0, `(.L_x_3) ;  /* 0x000000d000007945 */ /* 0x000fe20003800200 */
[----:B------:R-:W0:Y:S08]  /*0400*/  MUFU.RCP R3, R11 ;  /* 0x0000000b00037308 */ /* 0x000e300000001000 */
[----:B------:R-:W1:Y:S01]  /*0410*/  FCHK P0, R0, R11 ;  /* 0x0000000b00007302 */ /* 0x000e620000000000 */
[----:B0-----:R-:W-:-:S04]  /*0420*/  FFMA R6, -R11, R3, 1 ;  /* 0x3f8000000b067423 */ /* 0x001fc80000000103 */
[----:B------:R-:W-:-:S04]  /*0430*/  FFMA R3, R3, R6, R3 ;  /* 0x0000000603037223 */ /* 0x000fc80000000003 */
[----:B------:R-:W-:-:S04]  /*0440*/  FFMA R6, R0, R3, RZ ;  /* 0x0000000300067223 */ /* 0x000fc800000000ff */
[----:B------:R-:W-:-:S04]  /*0450*/  FFMA R7, -R11, R6, R0 ;  /* 0x000000060b077223 */ /* 0x000fc80000000100 */
[----:B------:R-:W-:Y:S01]  /*0460*/  FFMA R3, R3, R7, R6 ;  /* 0x0000000703037223 */ /* 0x000fe20000000006 */
[----:B--2---:R-:W-:Y:S01]  /*0470*/  FMUL R2, R2, R13 ;  /* 0x0000000d02027220 */ /* 0x004fe20000400000 */
[----:B-1----:R-:W-:Y:S06]  /*0480*/  @!P0 BRA `(.L_x_4) ;  /* 0x00000000000c8947 */ /* 0x002fec0003800000 */
[----:B------:R-:W-:-:S07]  /*0490*/  MOV R6, 0x4b0 ;  /* 0x000004b000067802 */ /* 0x000fce0000000f00 */
[----:B------:R-:W-:Y:S05]  /*04a0*/  CALL.REL.NOINC `($__internal_1_$__cuda_sm3x_div_rn_noftz_f32_slowpath) ;  /* 0x0000000000707944 */ /* 0x000fea0003c00000 */
[----:B------:R-:W-:-:S07]  /*04b0*/  IMAD.MOV.U32 R3, RZ, RZ, R0 ;  /* 0x000000ffff037224 */ /* 0x000fce00078e0000 */
.L_x_4:
[----:B------:R-:W-:Y:S05]  /*04c0*/  BSYNC.RECONVERGENT B0 ;  /* 0x0000000000007941 */ /* 0x000fea0003800200 */
.L_x_3:
[----:B------:R-:W-:-:S05]  /*04d0*/  FADD R3, R2, -R3 ;  /* 0x8000000302037221 */ /* 0x000fca0000000000 */
[----:B------:R-:W-:Y:S01]  /*04e0*/  STG.E desc[UR4][R4.64], R3 ;  /* 0x0000000304007986 */ /* 0x000fe2000c101904 */
[----:B------:R-:W-:Y:S05]  /*04f0*/  EXIT ;  /* 0x000000000000794d */ /* 0x000fea0003800000 */
        .weak           $__internal_0_$__cuda_sm20_sqrt_rn_f32_slowpath
        .type           $__internal_0_$__cuda_sm20_sqrt_rn_f32_slowpath,@function
        .size           $__internal_0_$__cuda_sm20_sqrt_rn_f32_slowpath,($__internal_1_$__cuda_sm3x_div_rn_noftz_f32_slowpath - $__internal_0_$__cuda_sm20_sqrt_rn_f32_slowpath)
$__internal_0_$__cuda_sm20_sqrt_rn_f32_slowpath:
[----:B------:R-:W-:-:S13]  /*0500*/  LOP3.LUT P0, RZ, R0, 0x7fffffff, RZ, 0xc0, !PT ;  /* 0x7fffffff00ff7812 */ /* 0x000fda000780c0ff */
[----:B------:R-:W-:Y:S01]  /*0510*/  @!P0 MOV R2, R0 ;  /* 0x0000000000028202 */ /* 0x000fe20000000f00 */
[----:B------:R-:W-:Y:S06]  /*0520*/  @!P0 BRA `(.L_x_5) ;  /* 0x0000000000408947 */ /* 0x000fec0003800000 */
[----:B------:R-:W-:-:S13]  /*0530*/  FSETP.GEU.FTZ.AND P0, PT, R0, RZ, PT ;  /* 0x000000ff0000720b */ /* 0x000fda0003f1e000 */
[----:B------:R-:W-:Y:S01]  /*0540*/  @!P0 IMAD.MOV.U32 R2, RZ, RZ, 0x7fffffff ;  /* 0x7fffffffff028424 */ /* 0x000fe200078e00ff */
[----:B------:R-:W-:Y:S06]  /*0550*/  @!P0 BRA `(.L_x_5) ;  /* 0x0000000000348947 */ /* 0x000fec0003800000 */
[----:B------:R-:W-:-:S13]  /*0560*/  FSETP.GTU.FTZ.AND P0, PT, |R0|, +INF , PT ;  /* 0x7f8000000000780b */ /* 0x000fda0003f1c200 */
[----:B------:R-:W-:Y:S01]  /*0570*/  @P0 FADD.FTZ R2, R0, 1 ;  /* 0x3f80000000020421 */ /* 0x000fe20000010000 */
[----:B------:R-:W-:Y:S06]  /*0580*/  @P0 BRA `(.L_x_5) ;  /* 0x0000000000280947 */ /* 0x000fec0003800000 */
[----:B------:R-:W-:-:S13]  /*0590*/  FSETP.NEU.FTZ.AND P0, PT, |R0|, +INF , PT ;  /* 0x7f8000000000780b */ /* 0x000fda0003f1d200 */
[----:B------:R-:W-:-:S04]  /*05a0*/  @P0 FFMA R3, R0, 1.84467440737095516160e+19, RZ ;  /* 0x5f80000000030823 */ /* 0x000fc800000000ff */
[----:B------:R-:W0:Y:S02]  /*05b0*/  @P0 MUFU.RSQ R2, R3 ;  /* 0x0000000300020308 */ /* 0x000e240000001400 */
[----:B0-----:R-:W-:Y:S01]  /*05c0*/  @P0 FMUL.FTZ R4, R3, R2 ;  /* 0x0000000203040220 */ /* 0x001fe20000410000 */
[----:B------:R-:W-:Y:S01]  /*05d0*/  @P0 FMUL.FTZ R6, R2, 0.5 ;  /* 0x3f00000002060820 */ /* 0x000fe20000410000 */
[----:B------:R-:W-:Y:S02]  /*05e0*/  @!P0 IMAD.MOV.U32 R2, RZ, RZ, R0 ;  /* 0x000000ffff028224 */ /* 0x000fe400078e0000 */
[----:B------:R-:W-:-:S04]  /*05f0*/  @P0 FADD.FTZ R5, -R4, -RZ ;  /* 0x800000ff04050221 */ /* 0x000fc80000010100 */
[----:B------:R-:W-:-:S04]  /*0600*/  @P0 FFMA R5, R4, R5, R3 ;  /* 0x0000000504050223 */ /* 0x000fc80000000003 */
[----:B------:R-:W-:-:S04]  /*0610*/  @P0 FFMA R5, R5, R6, R4 ;  /* 0x0000000605050223 */ /* 0x000fc80000000004 */
[----:B------:R-:W-:-:S07]  /*0620*/  @P0 FMUL.FTZ R2, R5, 2.3283064365386962891e-10 ;  /* 0x2f80000005020820 */ /* 0x000fce0000410000 */
.L_x_5:
[----:B------:R-:W-:Y:S02]  /*0630*/  HFMA2 R3, -RZ, RZ, 0, 0 ;  /* 0x00000000ff037431 */ /* 0x000fe400000001ff */
[----:B------:R-:W-:Y:S02]  /*0640*/  IMAD.MOV.U32 R0, RZ, RZ, R2 ;  /* 0x000000ffff007224 */ /* 0x000fe400078e0002 */
[----:B------:R-:W-:-:S04]  /*0650*/  IMAD.MOV.U32 R2, RZ, RZ, R7 ;  /* 0x000000ffff027224 */ /* 0x000fc800078e0007 */
[----:B------:R-:W-:Y:S05]  /*0660*/  RET.REL.NODEC R2 `(_Z18opt_step_adamw_f32PfPKfS_S_S1_l) ;  /* 0xfffffff802647950 */ /* 0x000fea0003c3ffff */
        .weak           $__internal_1_$__cuda_sm3x_div_rn_noftz_f32_slowpath
        .type           $__internal_1_$__cuda_sm3x_div_rn_noftz_f32_slowpath,@function
        .size           $__internal_1_$__cuda_sm3x_div_rn_noftz_f32_slowpath,(.L_x_18 - $__internal_1_$__cuda_sm3x_div_rn_noftz_f32_slowpath)
$__internal_1_$__cuda_sm3x_div_rn_noftz_f32_slowpath:
[--C-:B------:R-:W-:Y:S01]  /*0670*/  SHF.R.U32.HI R7, RZ, 0x17, R11.reuse ;  /* 0x00000017ff077819 */ /* 0x100fe2000001160b */
[----:B------:R-:W-:Y:S01]  /*0680*/  BSSY.RECONVERGENT B1, `(.L_x_6) ;  /* 0x0000065000017945 */ /* 0x000fe20003800200 */
[--C-:B------:R-:W-:Y:S01]  /*0690*/  SHF.R.U32.HI R3, RZ, 0x17, R0.reuse ;  /* 0x00000017ff037819 */ /* 0x100fe20000011600 */
[----:B------:R-:W-:Y:S01]  /*06a0*/  IMAD.MOV.U32 R9, RZ, RZ, R0 ;  /* 0x000000ffff097224 */ /* 0x000fe200078e0000 */
[----:B------:R-:W-:Y:S01]  /*06b0*/  LOP3.LUT R15, R7, 0xff, RZ, 0xc0, !PT ;  /* 0x000000ff070f7812 */ /* 0x000fe200078ec0ff */
[----:B------:R-:W-:Y:S01]  /*06c0*/  IMAD.MOV.U32 R10, RZ, RZ, R11 ;  /* 0x000000ffff0a7224 */ /* 0x000fe200078e000b */
[----:B------:R-:W-:-:S03]  /*06d0*/  LOP3.LUT R8, R3, 0xff, RZ, 0xc0, !PT ;  /* 0x000000ff03087812 */ /* 0x000fc600078ec0ff */
[----:B------:R-:W-:Y:S02]  /*06e0*/  VIADD R13, R15, 0xffffffff ;  /* 0xffffffff0f0d7836 */ /* 0x000fe40000000000 */
[----:B------:R-:W-:-:S03]  /*06f0*/  VIADD R12, R8, 0xffffffff ;  /* 0xffffffff080c7836 */ /* 0x000fc60000000000 */
[----:B------:R-:W-:-:S04]  /*0700*/  ISETP.GT.U32.AND P0, PT, R13, 0xfd, PT ;  /* 0x000000fd0d00780c */ /* 0x000fc80003f04070 */
[----:B------:R-:W-:-:S13]  /*0710*/  ISETP.GT.U32.OR P0, PT, R12, 0xfd, P0 ;  /* 0x000000fd0c00780c */ /* 0x000fda0000704470 */
[----:B------:R-:W-:Y:S01]  /*0720*/  @!P0 MOV R7, RZ ;  /* 0x000000ff00078202 */ /* 0x000fe20000000f00 */
[----:B------:R-:W-:Y:S06]  /*0730*/  @!P0 BRA `(.L_x_7) ;  /* 0x0000000000608947 */ /* 0x000fec0003800000 */
[----:B------:R-:W-:Y:S01]  /*0740*/  FSETP.GTU.FTZ.AND P0, PT, |R0|, +INF , PT ;  /* 0x7f8000000000780b */ /* 0x000fe20003f1c200 */
[----:B------:R-:W-:Y:S01]  /*0750*/  IMAD.MOV.U32 R3, RZ, RZ, R11 ;  /* 0x000000ffff037224 */ /* 0x000fe200078e000b */
[----:B------:R-:W-:-:S04]  /*0760*/  FSETP.GTU.FTZ.AND P1, PT, |R11|, +INF , PT ;  /* 0x7f8000000b00780b */ /* 0x000fc80003f3c200 */
[----:B------:R-:W-:-:S13]  /*0770*/  PLOP3.LUT P0, PT, P0, P1, PT, 0xf8, 0x8f ;  /* 0x00000000008f781c */ /* 0x000fda0000703f70 */
[----:B------:R-:W-:Y:S05]  /*0780*/  @P0 BRA `(.L_x_8) ;  /* 0x00000004004c0947 */ /* 0x000fea0003800000 */
[----:B------:R-:W-:-:S13]  /*0790*/  LOP3.LUT P0, RZ, R10, 0x7fffffff, R9, 0xc8, !PT ;  /* 0x7fffffff0aff7812 */ /* 0x000fda000780c809 */
[----:B------:R-:W-:Y:S05]  /*07a0*/  @!P0 BRA `(.L_x_9) ;  /* 0x00000004003c8947 */ /* 0x000fea0003800000 */
[C---:B------:R-:W-:Y:S02]  /*07b0*/  FSETP.NEU.FTZ.AND P2, PT, |R0|.reuse, +INF , PT ;  /* 0x7f8000000000780b */ /* 0x040fe40003f5d200 */
[----:B------:R-:W-:Y:S02]  /*07c0*/  FSETP.NEU.FTZ.AND P1, PT, |R3|, +INF , PT ;  /* 0x7f8000000300780b */ /* 0x000fe40003f3d200 */
[----:B------:R-:W-:-:S11]  /*07d0*/  FSETP.NEU.FTZ.AND P0, PT, |R0|, +INF , PT ;  /* 0x7f8000000000780b */ /* 0x000fd60003f1d200 */
[----:B------:R-:W-:Y:S05]  /*07e0*/  @!P1 BRA !P2, `(.L_x_9) ;  /* 0x00000004002c9947 */ /* 0x000fea0005000000 */
[----:B------:R-:W-:-:S04]  /*07f0*/  LOP3.LUT P2, RZ, R9, 0x7fffffff, RZ, 0xc0, !PT ;  /* 0x7fffffff09ff7812 */ /* 0x000fc8000784c0ff */
[----:B------:R-:W-:-:S13]  /*0800*/  PLOP3.LUT P1, PT, P1, P2, PT, 0x2f, 0xf2 ;  /* 0x0000000000f2781c */ /* 0x000fda0000f24577 */
[----:B------:R-:W-:Y:S05]  /*0810*/  @P1 BRA `(.L_x_10) ;  /* 0x0000000400181947 */ /* 0x000fea0003800000 */
[----:B------:R-:W-:-:S04]  /*0820*/  LOP3.LUT P1, RZ, R10, 0x7fffffff, RZ, 0xc0, !PT ;  /* 0x7fffffff0aff7812 */ /* 0x000fc8000782c0ff */
[----:B------:R-:W-:-:S13]  /*0830*/  PLOP3.LUT P0, PT, P0, P1, PT, 0x2f, 0xf2 ;  /* 0x0000000000f2781c */ /* 0x000fda0000702577 */
[----:B------:R-:W-:Y:S05]  /*0840*/  @P0 BRA `(.L_x_11) ;  /* 0x0000000400000947 */ /* 0x000fea0003800000 */
[----:B------:R-:W-:Y:S02]  /*0850*/  ISETP.GE.AND P0, PT, R12, RZ, PT ;  /* 0x000000ff0c00720c */ /* 0x000fe40003f06270 */
[----:B------:R-:W-:-:S11]  /*0860*/  ISETP.GE.AND P1, PT, R13, RZ, PT ;  /* 0x000000ff0d00720c */ /* 0x000fd60003f26270 */
[----:B------:R-:W-:Y:S02]  /*0870*/  @P0 IMAD.MOV.U32 R7, RZ, RZ, RZ ;  /* 0x000000ffff070224 */ /* 0x000fe400078e00ff */
[----:B------:R-:W-:Y:S01]  /*0880*/  @!P0 FFMA R9, R0, 1.84467440737095516160e+19, RZ ;  /* 0x5f80000000098823 */ /* 0x000fe200000000ff */
[----:B------:R-:W-:Y:S02]  /*0890*/  @!P0 IMAD.MOV.U32 R7, RZ, RZ, -0x40 ;  /* 0xffffffc0ff078424 */ /* 0x000fe400078e00ff */
[----:B------:R-:W-:-:S03]  /*08a0*/  @!P1 FFMA R10, R3, 1.84467440737095516160e+19, RZ ;  /* 0x5f800000030a9823 */ /* 0x000fc600000000ff */
[----:B------:R-:W-:-:S07]  /*08b0*/  @!P1 IADD3 R7, PT, PT, R7, 0x40, RZ ;  /* 0x0000004007079810 */ /* 0x000fce0007ffe0ff */
.L_x_7:
[----:B------:R-:W-:Y:S01]  /*08c0*/  LEA R3, R15, 0xc0800000, 0x17 ;  /* 0xc08000000f037811 */ /* 0x000fe200078eb8ff */
[----:B------:R-:W-:Y:S01]  /*08d0*/  VIADD R8, R8, 0xffffff81 ;  /* 0xffffff8108087836 */ /* 0x000fe20000000000 */
[----:B------:R-:W-:Y:S03]  /*08e0*/  BSSY.RECONVERGENT B2, `(.L_x_12) ;  /* 0x0000035000027945 */ /* 0x000fe60003800200 */
[----:B------:R-:W-:Y:S02]  /*08f0*/  IMAD.IADD R3, R10, 0x1, -R3 ;  /* 0x000000010a037824 */ /* 0x000fe400078e0a03 */
[C---:B------:R-:W-:Y:S01]  /*0900*/  IMAD R0, R8.reuse, -0x800000, R9 ;  /* 0xff80000008007824 */ /* 0x040fe200078e0209 */
[----:B------:R-:W-:Y:S01]  /*0910*/  IADD3 R8, PT, PT, R8, 0x7f, -R15 ;  /* 0x0000007f08087810 */ /* 0x000fe20007ffe80f */
[----:B------:R-:W0:Y:S01]  /*0920*/  MUFU.RCP R10, R3 ;  /* 0x00000003000a7308 */ /* 0x000e220000001000 */
[----:B------:R-:W-:-:S03]  /*0930*/  FADD.FTZ R11, -R3, -RZ ;  /* 0x800000ff030b7221 */ /* 0x000fc60000010100 */
[----:B------:R-:W-:Y:S02]  /*0940*/  IMAD.IADD R8, R8, 0x1, R7 ;  /* 0x0000000108087824 */ /* 0x000fe400078e0207 */
[----:B0-----:R-:W-:-:S04]  /*0950*/  FFMA R13, R10, R11, 1 ;  /* 0x3f8000000a0d7423 */ /* 0x001fc8000000000b */
[----:B------:R-:W-:-:S04]  /*0960*/  FFMA R12, R10, R13, R10 ;  /* 0x0000000d0a0c7223 */ /* 0x000fc8000000000a */
[----:B------:R-:W-:-:S04]  /*0970*/  FFMA R9, R0, R12, RZ ;  /* 0x0000000c00097223 */ /* 0x000fc800000000ff */
[----:B------:R-:W-:-:S04]  /*0980*/  FFMA R10, R11, R9, R0 ;  /* 0x000000090b0a7223 */ /* 0x000fc80000000000 */
[----:B------:R-:W-:-:S04]  /*0990*/  FFMA R9, R12, R10, R9 ;  /* 0x0000000a0c097223 */ /* 0x000fc80000000009 */
[----:B------:R-:W-:-:S04]  /*09a0*/  FFMA R10, R11, R9, R0 ;  /* 0x000000090b0a7223 */ /* 0x000fc80000000000 */
[----:B------:R-:W-:-:S05]  /*09b0*/  FFMA R0, R12, R10, R9 ;  /* 0x0000000a0c007223 */ /* 0x000fca0000000009 */
[----:B------:R-:W-:-:S04]  /*09c0*/  SHF.R.U32.HI R3, RZ, 0x17, R0 ;  /* 0x00000017ff037819 */ /* 0x000fc80000011600 */
[----:B------:R-:W-:-:S04]  /*09d0*/  LOP3.LUT R3, R3, 0xff, RZ, 0xc0, !PT ;  /* 0x000000ff03037812 */ /* 0x000fc800078ec0ff */
[----:B------:R-:W-:-:S05]  /*09e0*/  IADD3 R11, PT, PT, R3, R8, RZ ;  /* 0x00000008030b7210 */ /* 0x000fca0007ffe0ff */
[----:B------:R-:W-:-:S05]  /*09f0*/  VIADD R3, R11, 0xffffffff ;  /* 0xffffffff0b037836 */ /* 0x000fca0000000000 */
[----:B------:R-:W-:-:S13]  /*0a00*/  ISETP.GE.U32.AND P0, PT, R3, 0xfe, PT ;  /* 0x000000fe0300780c */ /* 0x000fda0003f06070 */
[----:B------:R-:W-:Y:S05]  /*0a10*/  @!P0 BRA `(.L_x_13) ;  /* 0x0000000000808947 */ /* 0x000fea0003800000 */
[----:B------:R-:W-:-:S13]  /*0a20*/  ISETP.GT.AND P0, PT, R11, 0xfe, PT ;  /* 0x000000fe0b00780c */ /* 0x000fda0003f04270 */
[----:B------:R-:W-:Y:S05]  /*0a30*/  @P0 BRA `(.L_x_14) ;  /* 0x00000000006c0947 */ /* 0x000fea0003800000 */
[----:B------:R-:W-:-:S13]  /*0a40*/  ISETP.GE.AND P0, PT, R11, 0x1, PT ;  /* 0x000000010b00780c */ /* 0x000fda0003f06270 */
[----:B------:R-:W-:Y:S05]  /*0a50*/  @P0 BRA `(.L_x_15) ;  /* 0x0000000000740947 */ /* 0x000fea0003800000 */
[----:B------:R-:W-:Y:S02]  /*0a60*/  ISETP.GE.AND P0, PT, R11, -0x18, PT ;  /* 0xffffffe80b00780c */ /* 0x000fe40003f06270 */
[----:B------:R-:W-:-:S11]  /*0a70*/  LOP3.LUT R0, R0, 0x80000000, RZ, 0xc0, !PT ;  /* 0x8000000000007812 */ /* 0x000fd600078ec0ff */
[----:B------:R-:W-:Y:S05]  /*0a80*/  @!P0 BRA `(.L_x_15) ;  /* 0x0000000000688947 */ /* 0x000fea0003800000 */
[CCC-:B------:R-:W-:Y:S01]  /*0a90*/  FFMA.RZ R3, R12.reuse, R10.reuse, R9.reuse ;  /* 0x0000000a0c037223 */ /* 0x1c0fe2000000c009 */
[CCC-:B------:R-:W-:Y:S01]  /*0aa0*/  FFMA.RM R8, R12.reuse, R10.reuse, R9.reuse ;  /* 0x0000000a0c087223 */ /* 0x1c0fe20000004009 */
[C---:B------:R-:W-:Y:S02]  /*0ab0*/  ISETP.NE.AND P2, PT, R11.reuse, RZ, PT ;  /* 0x000000ff0b00720c */ /* 0x040fe40003f45270 */
[----:B------:R-:W-:Y:S02]  /*0ac0*/  ISETP.NE.AND P1, PT, R11, RZ, PT ;  /* 0x000000ff0b00720c */ /* 0x000fe40003f25270 */
[----:B------:R-:W-:Y:S01]  /*0ad0*/  LOP3.LUT R7, R3, 0x7fffff, RZ, 0xc0, !PT ;  /* 0x007fffff03077812 */ /* 0x000fe200078ec0ff */
[----:B------:R-:W-:Y:S01]  /*0ae0*/  FFMA.RP R3, R12, R10, R9 ;  /* 0x0000000a0c037223 */ /* 0x000fe20000008009 */
[----:B------:R-:W-:Y:S02]  /*0af0*/  VIADD R10, R11, 0x20 ;  /* 0x000000200b0a7836 */ /* 0x000fe40000000000 */
[----:B------:R-:W-:Y:S01]  /*0b00*/  LOP3.LUT R7, R7, 0x800000, RZ, 0xfc, !PT ;  /* 0x0080000007077812 */ /* 0x000fe200078efcff */
[----:B------:R-:W-:Y:S01]  /*0b10*/  IMAD.MOV R9, RZ, RZ, -R11 ;  /* 0x000000ffff097224 */ /* 0x000fe200078e0a0b */
[----:B------:R-:W-:-:S02]  /*0b20*/  FSETP.NEU.FTZ.AND P0, PT, R3, R8, PT ;  /* 0x000000080300720b */ /* 0x000fc40003f1d000 */
[----:B------:R-:W-:Y:S02]  /*0b30*/  SHF.L.U32 R10, R7, R10, RZ ;  /* 0x0000000a070a7219 */ /* 0x000fe400000006ff */
[----:B------:R-:W-:Y:S02]  /*0b40*/  SEL R8, R9, RZ, P2 ;  /* 0x000000ff09087207 */ /* 0x000fe40001000000 */
[----:B------:R-:W-:Y:S02]  /*0b50*/  ISETP.NE.AND P1, PT, R10, RZ, P1 ;  /* 0x000000ff0a00720c */ /* 0x000fe40000f25270 */
[----:B------:R-:W-:Y:S02]  /*0b60*/  SHF.R.U32.HI R8, RZ, R8, R7 ;  /* 0x00000008ff087219 */ /* 0x000fe40000011607 */
[----:B------:R-:W-:Y:S02]  /*0b70*/  PLOP3.LUT P0, PT, P0, P1, PT, 0xf8, 0x8f ;  /* 0x00000000008f781c */ /* 0x000fe40000703f70 */
[----:B------:R-:W-:-:S02]  /*0b80*/  SHF.R.U32.HI R10, RZ, 0x1, R8 ;  /* 0x00000001ff0a7819 */ /* 0x000fc40000011608 */
[----:B------:R-:W-:-:S04]  /*0b90*/  SEL R3, RZ, 0x1, !P0 ;  /* 0x00000001ff037807 */ /* 0x000fc80004000000 */
[----:B------:R-:W-:-:S04]  /*0ba0*/  LOP3.LUT R3, R3, 0x1, R10, 0xf8, !PT ;  /* 0x0000000103037812 */ /* 0x000fc800078ef80a */
[----:B------:R-:W-:-:S04]  /*0bb0*/  LOP3.LUT R3, R3, R8, RZ, 0xc0, !PT ;  /* 0x0000000803037212 */ /* 0x000fc800078ec0ff */
[----:B------:R-:W-:-:S04]  /*0bc0*/  IADD3 R3, PT, PT, R10, R3, RZ ;  /* 0x000000030a037210 */ /* 0x000fc80007ffe0ff */
[----:B------:R-:W-:Y:S01]  /*0bd0*/  LOP3.LUT R0, R3, R0, RZ, 0xfc, !PT ;  /* 0x0000000003007212 */ /* 0x000fe200078efcff */
[----:B------:R-:W-:Y:S06]  /*0be0*/  BRA `(.L_x_15) ;  /* 0x0000000000107947 */ /* 0x000fec0003800000 */
.L_x_14:
[----:B------:R-:W-:-:S04]  /*0bf0*/  LOP3.LUT R0, R0, 0x80000000, RZ, 0xc0, !PT ;  /* 0x8000000000007812 */ /* 0x000fc800078ec0ff */
[----:B------:R-:W-:Y:S01]  /*0c00*/  LOP3.LUT R0, R0, 0x7f800000, RZ, 0xfc, !PT ;  /* 0x7f80000000007812 */ /* 0x000fe200078efcff */
[----:B------:R-:W-:Y:S06]  /*0c10*/  BRA `(.L_x_15) ;  /* 0x0000000000047947 */ /* 0x000fec0003800000 */
.L_x_13:
[----:B------:R-:W-:-:S07]  /*0c20*/  IMAD R0, R8, 0x800000, R0 ;  /* 0x0080000008007824 */ /* 0x000fce00078e0200 */
.L_x_15:
[----:B------:R-:W-:Y:S05]  /*0c30*/  BSYNC.RECONVERGENT B2 ;  /* 0x0000000000027941 */ /* 0x000fea0003800200 */
.L_x_12:
[----:B------:R-:W-:Y:S05]  /*0c40*/  BRA `(.L_x_16) ;  /* 0x0000000000207947 */ /* 0x000fea0003800000 */
.L_x_11:
[----:B------:R-:W-:-:S04]  /*0c50*/  LOP3.LUT R0, R10, 0x80000000, R9, 0x48, !PT ;  /* 0x800000000a007812 */ /* 0x000fc800078e4809 */
[----:B------:R-:W-:Y:S01]  /*0c60*/  LOP3.LUT R0, R0, 0x7f800000, RZ, 0xfc, !PT ;  /* 0x7f80000000007812 */ /* 0x000fe200078efcff */
[----:B------:R-:W-:Y:S06]  /*0c70*/  BRA `(.L_x_16) ;  /* 0x0000000000147947 */ /* 0x000fec0003800000 */
.L_x_10:
[----:B------:R-:W-:Y:S01]  /*0c80*/  LOP3.LUT R0, R10, 0x80000000, R9, 0x48, !PT ;  /* 0x800000000a007812 */ /* 0x000fe200078e4809 */
[----:B------:R-:W-:Y:S06]  /*0c90*/  BRA `(.L_x_16) ;  /* 0x00000000000c7947 */ /* 0x000fec0003800000 */
.L_x_9:
[----:B------:R-:W0:Y:S01]  /*0ca0*/  MUFU.RSQ R0, -QNAN ;  /* 0xffc0000000007908 */ /* 0x000e220000001400 */
[----:B------:R-:W-:Y:S05]  /*0cb0*/  BRA `(.L_x_16) ;  /* 0x0000000000047947 */ /* 0x000fea0003800000 */
.L_x_8:
[----:B------:R-:W-:-:S07]  /*0cc0*/  FADD.FTZ R0, R0, R3 ;  /* 0x0000000300007221 */ /* 0x000fce0000010000 */
.L_x_16:
[----:B------:R-:W-:Y:S05]  /*0cd0*/  BSYNC.RECONVERGENT B1 ;  /* 0x0000000000017941 */ /* 0x000fea0003800200 */
.L_x_6:
[----:B------:R-:W-:-:S04]  /*0ce0*/  IMAD.MOV.U32 R7, RZ, RZ, 0x0 ;  /* 0x00000000ff077424 */ /* 0x000fc800078e00ff */
[----:B0-----:R-:W-:Y:S05]  /*0cf0*/  RET.REL.NODEC R6 `(_Z18opt_step_adamw_f32PfPKfS_S_S1_l) ;  /* 0xfffffff006c07950 */ /* 0x001fea0003c3ffff */
.L_x_17:
[----:B------:R-:W-:-:S00]  /*0d00*/  BRA `(.L_x_17) ;  /* 0xfffffffc00fc7947 */ /* 0x000fc0000383ffff */
[----:B------:R-:W-:-:S00]  /*0d10*/  NOP ;  /* 0x0000000000007918 */ /* 0x000fc00000000000 */
        /* <DEDUP_REMOVED lines=14> */
.L_x_18:


//--------------------- .nv.shared.reserved.0     --------------------------
	.section	.nv.shared.reserved.0,"aw",@nobits
	.weak		__nv_reservedSMEM_offset_0_alias
	.size		__nv_reservedSMEM_offset_0_alias, 0, 64
	.other		__nv_reservedSMEM_offset_0_alias,@"STO_CUDA_RESERVED_SHARED STV_DEFAULT"
__nv_reservedSMEM_offset_0_alias:
	.zero		0
	.zero		64


//--------------------- .nv.constant0._Z18opt_step_adamw_f32PfPKfS_S_S1_l --------------------------
	.section	.nv.constant0._Z18opt_step_adamw_f32PfPKfS_S_S1_l,"a",@progbits
	.sectionflags	@""
	.align	4
.nv.constant0._Z18opt_step_adamw_f32PfPKfS_S_S1_l:
	.zero		944


//--------------------- SYMBOLS --------------------------

	.type		.nv.reservedSmem.offset0,@object
	.size		.nv.reservedSmem.offset0,0x4
